//
// Generated by NVIDIA NVVM Compiler
//
// Compiler Build ID: CL-36424714
// Cuda compilation tools, release 13.0, V13.0.88
// Based on NVVM 20.0.0
//

.version 9.0
.target sm_100
.address_size 64

	// .globl	_Z11convolutionPfS_S_iiiiiiii

.visible .entry _Z11convolutionPfS_S_iiiiiiii(
	.param .u64 .ptr .align 1 _Z11convolutionPfS_S_iiiiiiii_param_0,
	.param .u64 .ptr .align 1 _Z11convolutionPfS_S_iiiiiiii_param_1,
	.param .u64 .ptr .align 1 _Z11convolutionPfS_S_iiiiiiii_param_2,
	.param .u32 _Z11convolutionPfS_S_iiiiiiii_param_3,
	.param .u32 _Z11convolutionPfS_S_iiiiiiii_param_4,
	.param .u32 _Z11convolutionPfS_S_iiiiiiii_param_5,
	.param .u32 _Z11convolutionPfS_S_iiiiiiii_param_6,
	.param .u32 _Z11convolutionPfS_S_iiiiiiii_param_7,
	.param .u32 _Z11convolutionPfS_S_iiiiiiii_param_8,
	.param .u32 _Z11convolutionPfS_S_iiiiiiii_param_9,
	.param .u32 _Z11convolutionPfS_S_iiiiiiii_param_10
)
{
	.reg .pred 	%p<16>;
	.reg .b32 	%r<56>;
	.reg .b32 	%f<123>;
	.reg .b64 	%rd<45>;

	ld.param.u64 	%rd9, [_Z11convolutionPfS_S_iiiiiiii_param_0];
	ld.param.u64 	%rd10, [_Z11convolutionPfS_S_iiiiiiii_param_1];
	ld.param.u32 	%r23, [_Z11convolutionPfS_S_iiiiiiii_param_3];
	ld.param.u32 	%r24, [_Z11convolutionPfS_S_iiiiiiii_param_4];
	ld.param.u32 	%r25, [_Z11convolutionPfS_S_iiiiiiii_param_6];
	ld.param.u32 	%r26, [_Z11convolutionPfS_S_iiiiiiii_param_7];
	ld.param.u32 	%r27, [_Z11convolutionPfS_S_iiiiiiii_param_8];
	ld.param.u32 	%r29, [_Z11convolutionPfS_S_iiiiiiii_param_9];
	ld.param.u32 	%r30, [_Z11convolutionPfS_S_iiiiiiii_param_10];
	cvta.to.global.u64 	%rd1, %rd10;
	cvta.to.global.u64 	%rd2, %rd9;
	mov.u32 	%r31, %ctaid.x;
	mov.u32 	%r32, %ntid.x;
	mov.u32 	%r33, %tid.x;
	mad.lo.s32 	%r1, %r31, %r32, %r33;
	mov.u32 	%r34, %ctaid.y;
	mov.u32 	%r35, %ntid.y;
	mov.u32 	%r36, %tid.y;
	mad.lo.s32 	%r37, %r34, %r35, %r36;
	setp.ge.s32 	%p1, %r1, %r29;
	setp.ge.s32 	%p2, %r37, %r30;
	or.pred  	%p3, %p1, %p2;
	mov.f32 	%f121, 0f00000000;
	@%p3 bra 	$L__BB0_19;
	setp.lt.s32 	%p4, %r26, 1;
	@%p4 bra 	$L__BB0_18;
	setp.lt.s32 	%p5, %r27, 1;
	@%p5 bra 	$L__BB0_18;
	and.b32  	%r3, %r27, 15;
	and.b32  	%r4, %r27, 7;
	and.b32  	%r5, %r27, 2147483632;
	and.b32  	%r6, %r27, 3;
	neg.s32 	%r7, %r5;
	mul.lo.s32 	%r8, %r24, %r37;
	mul.lo.s32 	%r9, %r23, %r1;
	mov.f32 	%f121, 0f00000000;
	mov.b32 	%r50, 0;
$L__BB0_4:
	setp.lt.u32 	%p6, %r27, 16;
	add.s32 	%r40, %r50, %r9;
	mad.lo.s32 	%r11, %r40, %r25, %r8;
	mul.lo.s32 	%r12, %r50, %r27;
	mov.b32 	%r54, 0;
	@%p6 bra 	$L__BB0_7;
	mul.wide.u32 	%rd11, %r12, 4;
	add.s64 	%rd12, %rd1, %rd11;
	add.s64 	%rd44, %rd12, 32;
	mov.u32 	%r51, %r11;
	mov.u32 	%r52, %r7;
$L__BB0_6:
	.pragma "nounroll";
	mul.wide.s32 	%rd13, %r51, 4;
	add.s64 	%rd14, %rd2, %rd13;
	ld.global.f32 	%f21, [%rd14];
	ld.global.f32 	%f22, [%rd44+-32];
	fma.rn.f32 	%f23, %f21, %f22, %f121;
	ld.global.f32 	%f24, [%rd14+4];
	ld.global.f32 	%f25, [%rd44+-28];
	fma.rn.f32 	%f26, %f24, %f25, %f23;
	ld.global.f32 	%f27, [%rd14+8];
	ld.global.f32 	%f28, [%rd44+-24];
	fma.rn.f32 	%f29, %f27, %f28, %f26;
	ld.global.f32 	%f30, [%rd14+12];
	ld.global.f32 	%f31, [%rd44+-20];
	fma.rn.f32 	%f32, %f30, %f31, %f29;
	ld.global.f32 	%f33, [%rd14+16];
	ld.global.f32 	%f34, [%rd44+-16];
	fma.rn.f32 	%f35, %f33, %f34, %f32;
	ld.global.f32 	%f36, [%rd14+20];
	ld.global.f32 	%f37, [%rd44+-12];
	fma.rn.f32 	%f38, %f36, %f37, %f35;
	ld.global.f32 	%f39, [%rd14+24];
	ld.global.f32 	%f40, [%rd44+-8];
	fma.rn.f32 	%f41, %f39, %f40, %f38;
	ld.global.f32 	%f42, [%rd14+28];
	ld.global.f32 	%f43, [%rd44+-4];
	fma.rn.f32 	%f44, %f42, %f43, %f41;
	ld.global.f32 	%f45, [%rd14+32];
	ld.global.f32 	%f46, [%rd44];
	fma.rn.f32 	%f47, %f45, %f46, %f44;
	ld.global.f32 	%f48, [%rd14+36];
	ld.global.f32 	%f49, [%rd44+4];
	fma.rn.f32 	%f50, %f48, %f49, %f47;
	ld.global.f32 	%f51, [%rd14+40];
	ld.global.f32 	%f52, [%rd44+8];
	fma.rn.f32 	%f53, %f51, %f52, %f50;
	ld.global.f32 	%f54, [%rd14+44];
	ld.global.f32 	%f55, [%rd44+12];
	fma.rn.f32 	%f56, %f54, %f55, %f53;
	ld.global.f32 	%f57, [%rd14+48];
	ld.global.f32 	%f58, [%rd44+16];
	fma.rn.f32 	%f59, %f57, %f58, %f56;
	ld.global.f32 	%f60, [%rd14+52];
	ld.global.f32 	%f61, [%rd44+20];
	fma.rn.f32 	%f62, %f60, %f61, %f59;
	ld.global.f32 	%f63, [%rd14+56];
	ld.global.f32 	%f64, [%rd44+24];
	fma.rn.f32 	%f65, %f63, %f64, %f62;
	ld.global.f32 	%f66, [%rd14+60];
	ld.global.f32 	%f67, [%rd44+28];
	fma.rn.f32 	%f121, %f66, %f67, %f65;
	add.s32 	%r52, %r52, 16;
	add.s32 	%r51, %r51, 16;
	add.s64 	%rd44, %rd44, 64;
	setp.ne.s32 	%p7, %r52, 0;
	mov.u32 	%r54, %r5;
	@%p7 bra 	$L__BB0_6;
$L__BB0_7:
	setp.eq.s32 	%p8, %r3, 0;
	@%p8 bra 	$L__BB0_17;
	add.s32 	%r41, %r3, -1;
	setp.lt.u32 	%p9, %r41, 7;
	@%p9 bra 	$L__BB0_10;
	add.s32 	%r42, %r11, %r54;
	mul.wide.s32 	%rd15, %r42, 4;
	add.s64 	%rd16, %rd2, %rd15;
	ld.global.f32 	%f69, [%rd16];
	add.s32 	%r43, %r54, %r12;
	mul.wide.u32 	%rd17, %r43, 4;
	add.s64 	%rd18, %rd1, %rd17;
	ld.global.f32 	%f70, [%rd18];
	fma.rn.f32 	%f71, %f69, %f70, %f121;
	ld.global.f32 	%f72, [%rd16+4];
	cvt.u64.u32 	%rd19, %r12;
	cvt.u64.u32 	%rd20, %r54;
	add.s64 	%rd21, %rd20, %rd19;
	shl.b64 	%rd22, %rd21, 2;
	add.s64 	%rd23, %rd1, %rd22;
	ld.global.f32 	%f73, [%rd23+4];
	fma.rn.f32 	%f74, %f72, %f73, %f71;
	ld.global.f32 	%f75, [%rd16+8];
	ld.global.f32 	%f76, [%rd23+8];
	fma.rn.f32 	%f77, %f75, %f76, %f74;
	ld.global.f32 	%f78, [%rd16+12];
	ld.global.f32 	%f79, [%rd23+12];
	fma.rn.f32 	%f80, %f78, %f79, %f77;
	ld.global.f32 	%f81, [%rd16+16];
	ld.global.f32 	%f82, [%rd23+16];
	fma.rn.f32 	%f83, %f81, %f82, %f80;
	ld.global.f32 	%f84, [%rd16+20];
	ld.global.f32 	%f85, [%rd23+20];
	fma.rn.f32 	%f86, %f84, %f85, %f83;
	ld.global.f32 	%f87, [%rd16+24];
	ld.global.f32 	%f88, [%rd23+24];
	fma.rn.f32 	%f89, %f87, %f88, %f86;
	ld.global.f32 	%f90, [%rd16+28];
	ld.global.f32 	%f91, [%rd23+28];
	fma.rn.f32 	%f121, %f90, %f91, %f89;
	add.s32 	%r54, %r54, 8;
$L__BB0_10:
	setp.eq.s32 	%p10, %r4, 0;
	@%p10 bra 	$L__BB0_17;
	add.s32 	%r44, %r4, -1;
	setp.lt.u32 	%p11, %r44, 3;
	@%p11 bra 	$L__BB0_13;
	add.s32 	%r45, %r11, %r54;
	mul.wide.s32 	%rd24, %r45, 4;
	add.s64 	%rd25, %rd2, %rd24;
	ld.global.f32 	%f93, [%rd25];
	add.s32 	%r46, %r54, %r12;
	mul.wide.u32 	%rd26, %r46, 4;
	add.s64 	%rd27, %rd1, %rd26;
	ld.global.f32 	%f94, [%rd27];
	fma.rn.f32 	%f95, %f93, %f94, %f121;
	ld.global.f32 	%f96, [%rd25+4];
	cvt.u64.u32 	%rd28, %r12;
	cvt.u64.u32 	%rd29, %r54;
	add.s64 	%rd30, %rd29, %rd28;
	shl.b64 	%rd31, %rd30, 2;
	add.s64 	%rd32, %rd1, %rd31;
	ld.global.f32 	%f97, [%rd32+4];
	fma.rn.f32 	%f98, %f96, %f97, %f95;
	ld.global.f32 	%f99, [%rd25+8];
	ld.global.f32 	%f100, [%rd32+8];
	fma.rn.f32 	%f101, %f99, %f100, %f98;
	ld.global.f32 	%f102, [%rd25+12];
	ld.global.f32 	%f103, [%rd32+12];
	fma.rn.f32 	%f121, %f102, %f103, %f101;
	add.s32 	%r54, %r54, 4;
$L__BB0_13:
	setp.eq.s32 	%p12, %r6, 0;
	@%p12 bra 	$L__BB0_17;
	setp.eq.s32 	%p13, %r6, 1;
	add.s32 	%r47, %r11, %r54;
	mul.wide.s32 	%rd33, %r47, 4;
	add.s64 	%rd6, %rd2, %rd33;
	ld.global.f32 	%f104, [%rd6];
	add.s32 	%r48, %r54, %r12;
	mul.wide.u32 	%rd34, %r48, 4;
	add.s64 	%rd35, %rd1, %rd34;
	ld.global.f32 	%f105, [%rd35];
	fma.rn.f32 	%f121, %f104, %f105, %f121;
	@%p13 bra 	$L__BB0_17;
	setp.eq.s32 	%p14, %r6, 2;
	ld.global.f32 	%f106, [%rd6+4];
	cvt.u64.u32 	%rd36, %r12;
	cvt.u64.u32 	%rd37, %r54;
	add.s64 	%rd38, %rd37, %rd36;
	shl.b64 	%rd39, %rd38, 2;
	add.s64 	%rd7, %rd1, %rd39;
	ld.global.f32 	%f107, [%rd7+4];
	fma.rn.f32 	%f121, %f106, %f107, %f121;
	@%p14 bra 	$L__BB0_17;
	ld.global.f32 	%f108, [%rd6+8];
	ld.global.f32 	%f109, [%rd7+8];
	fma.rn.f32 	%f121, %f108, %f109, %f121;
$L__BB0_17:
	add.s32 	%r50, %r50, 1;
	setp.ne.s32 	%p15, %r50, %r26;
	@%p15 bra 	$L__BB0_4;
$L__BB0_18:
	ld.param.u64 	%rd43, [_Z11convolutionPfS_S_iiiiiiii_param_2];
	mad.lo.s32 	%r49, %r30, %r1, %r37;
	cvta.to.global.u64 	%rd40, %rd43;
	mul.wide.s32 	%rd41, %r49, 4;
	add.s64 	%rd42, %rd40, %rd41;
	ld.global.f32 	%f110, [%rd42];
	add.f32 	%f111, %f121, %f110;
	st.global.f32 	[%rd42], %f111;
$L__BB0_19:
	ret;

}


// ===== COMPILED SASS (sm_100) =====

	.target	sm_100

	.elftype	@"ET_EXEC"


//--------------------- .note.nv.tkinfo           --------------------------
	.section	.note.nv.tkinfo,"",@"SHT_NOTE"
	.sectionflags	@"SHF_NOTE_NV_TKINFO"
	.tkinfo
        /*0018*/ 	.word	0x00000002
        /*0030*/ 	.string	""
        /*0030*/ 	.string	"ptxas"
        /*0030*/ 	.string	"Cuda compilation tools, release 13.0, V13.0.88"
        /*0030*/ 	.string	"Build cuda_13.0.r13.0/compiler.36424714_0"
        /*0030*/ 	.string	"-arch sm_100 -m 64 "



//--------------------- .note.nv.cuinfo           --------------------------
	.section	.note.nv.cuinfo,"",@"SHT_NOTE"
	.sectionflags	@"SHF_NOTE_NV_CUINFO"
        /*0018*/ 	.short	0x0002
        /*001a*/ 	.short	0x0064
        /*001c*/ 	.short	0x0082
	.zero		2


//--------------------- .nv.info                  --------------------------
	.section	.nv.info,"",@"SHT_CUDA_INFO"
	.align	4


	//----- nvinfo : EIATTR_REGCOUNT
	.align		4
        /*0000*/ 	.byte	0x04, 0x2f
        /*0002*/ 	.short	(.L_1 - .L_0)
	.align		4
.L_0:
        /*0004*/ 	.word	index@(_Z11convolutionPfS_S_iiiiiiii)
        /*0008*/ 	.word	0x00000020


	//----- nvinfo : EIATTR_FRAME_SIZE
	.align		4
.L_1:
        /*000c*/ 	.byte	0x04, 0x11
        /*000e*/ 	.short	(.L_3 - .L_2)
	.align		4
.L_2:
        /*0010*/ 	.word	index@(_Z11convolutionPfS_S_iiiiiiii)
        /*0014*/ 	.word	0x00000000


	//----- nvinfo : EIATTR_MIN_STACK_SIZE
	.align		4
.L_3:
        /*0018*/ 	.byte	0x04, 0x12
        /*001a*/ 	.short	(.L_5 - .L_4)
	.align		4
.L_4:
        /*001c*/ 	.word	index@(_Z11convolutionPfS_S_iiiiiiii)
        /*0020*/ 	.word	0x00000000
.L_5:


//--------------------- .nv.compat                --------------------------
	.section	.nv.compat,"",@"SHT_CUDA_COMPAT_INFO"
	.align	4
        /*0000*/ 	.byte	0x02, 0x09, 0x00, 0x00, 0x02, 0x02, 0x01, 0x00, 0x02, 0x05, 0x05, 0x00, 0x03, 0x07, 0x01, 0x01
        /*0010*/ 	.byte	0x02, 0x03, 0x00, 0x00, 0x02, 0x06, 0x01, 0x00, 0x04, 0x0b, 0x08, 0x00, 0x09, 0x00, 0x00, 0x00
        /*0020*/ 	.byte	0x00, 0x00, 0x00, 0x00


//--------------------- .nv.info._Z11convolutionPfS_S_iiiiiiii --------------------------
	.section	.nv.info._Z11convolutionPfS_S_iiiiiiii,"",@"SHT_CUDA_INFO"
	.sectionflags	@""
	.align	4


	//----- nvinfo : EIATTR_CUDA_API_VERSION
	.align		4
        /*0000*/ 	.byte	0x04, 0x37
        /*0002*/ 	.short	(.L_7 - .L_6)
.L_6:
        /*0004*/ 	.word	0x00000082


	//----- nvinfo : EIATTR_KPARAM_INFO
	.align		4
.L_7:
        /*0008*/ 	.byte	0x04, 0x17
        /*000a*/ 	.short	(.L_9 - .L_8)
.L_8:
        /*000c*/ 	.word	0x00000000
        /*0010*/ 	.short	0x000a
        /*0012*/ 	.short	0x0034
        /*0014*/ 	.byte	0x00, 0xf0, 0x11, 0x00


	//----- nvinfo : EIATTR_KPARAM_INFO
	.align		4
.L_9:
        /*0018*/ 	.byte	0x04, 0x17
        /*001a*/ 	.short	(.L_11 - .L_10)
.L_10:
        /*001c*/ 	.word	0x00000000
        /*0020*/ 	.short	0x0009
        /*0022*/ 	.short	0x0030
        /*0024*/ 	.byte	0x00, 0xf0, 0x11, 0x00


	//----- nvinfo : EIATTR_KPARAM_INFO
	.align		4
.L_11:
        /*0028*/ 	.byte	0x04, 0x17
        /*002a*/ 	.short	(.L_13 - .L_12)
.L_12:
        /*002c*/ 	.word	0x00000000
        /*0030*/ 	.short	0x0008
        /*0032*/ 	.short	0x002c
        /*0034*/ 	.byte	0x00, 0xf0, 0x11, 0x00


	//----- nvinfo : EIATTR_KPARAM_INFO
	.align		4
.L_13:
        /*0038*/ 	.byte	0x04, 0x17
        /*003a*/ 	.short	(.L_15 - .L_14)
.L_14:
        /*003c*/ 	.word	0x00000000
        /*0040*/ 	.short	0x0007
        /*0042*/ 	.short	0x0028
        /*0044*/ 	.byte	0x00, 0xf0, 0x11, 0x00


	//----- nvinfo : EIATTR_KPARAM_INFO
	.align		4
.L_15:
        /*0048*/ 	.byte	0x04, 0x17
        /*004a*/ 	.short	(.L_17 - .L_16)
.L_16:
        /*004c*/ 	.word	0x00000000
        /*0050*/ 	.short	0x0006
        /*0052*/ 	.short	0x0024
        /*0054*/ 	.byte	0x00, 0xf0, 0x11, 0x00


	//----- nvinfo : EIATTR_KPARAM_INFO
	.align		4
.L_17:
        /*0058*/ 	.byte	0x04, 0x17
        /*005a*/ 	.short	(.L_19 - .L_18)
.L_18:
        /*005c*/ 	.word	0x00000000
        /*0060*/ 	.short	0x0005
        /*0062*/ 	.short	0x0020
        /*0064*/ 	.byte	0x00, 0xf0, 0x11, 0x00


	//----- nvinfo : EIATTR_KPARAM_INFO
	.align		4
.L_19:
        /*0068*/ 	.byte	0x04, 0x17
        /*006a*/ 	.short	(.L_21 - .L_20)
.L_20:
        /*006c*/ 	.word	0x00000000
        /*0070*/ 	.short	0x0004
        /*0072*/ 	.short	0x001c
        /*0074*/ 	.byte	0x00, 0xf0, 0x11, 0x00


	//----- nvinfo : EIATTR_KPARAM_INFO
	.align		4
.L_21:
        /*0078*/ 	.byte	0x04, 0x17
        /*007a*/ 	.short	(.L_23 - .L_22)
.L_22:
        /*007c*/ 	.word	0x00000000
        /*0080*/ 	.short	0x0003
        /*0082*/ 	.short	0x0018
        /*0084*/ 	.byte	0x00, 0xf0, 0x11, 0x00


	//----- nvinfo : EIATTR_KPARAM_INFO
	.align		4
.L_23:
        /*0088*/ 	.byte	0x04, 0x17
        /*008a*/ 	.short	(.L_25 - .L_24)
.L_24:
        /*008c*/ 	.word	0x00000000
        /*0090*/ 	.short	0x0002
        /*0092*/ 	.short	0x0010
        /*0094*/ 	.byte	0x00, 0xf5, 0x21, 0x00


	//----- nvinfo : EIATTR_KPARAM_INFO
	.align		4
.L_25:
        /*0098*/ 	.byte	0x04, 0x17
        /*009a*/ 	.short	(.L_27 - .L_26)
.L_26:
        /*009c*/ 	.word	0x00000000
        /*00a0*/ 	.short	0x0001
        /*00a2*/ 	.short	0x0008
        /*00a4*/ 	.byte	0x00, 0xf5, 0x21, 0x00


	//----- nvinfo : EIATTR_KPARAM_INFO
	.align		4
.L_27:
        /*00a8*/ 	.byte	0x04, 0x17
        /*00aa*/ 	.short	(.L_29 - .L_28)
.L_28:
        /*00ac*/ 	.word	0x00000000
        /*00b0*/ 	.short	0x0000
        /*00b2*/ 	.short	0x0000
        /*00b4*/ 	.byte	0x00, 0xf5, 0x21, 0x00


	//----- nvinfo : EIATTR_SPARSE_MMA_MASK
	.align		4
.L_29:
        /*00b8*/ 	.byte	0x03, 0x50
        /*00ba*/ 	.short	0x0000


	//----- nvinfo : EIATTR_MAXREG_COUNT
	.align		4
        /*00bc*/ 	.byte	0x03, 0x1b
        /*00be*/ 	.short	0x00ff


	//----- nvinfo : EIATTR_MERCURY_ISA_VERSION
	.align		4
        /*00c0*/ 	.byte	0x03, 0x5f
        /*00c2*/ 	.short	0x0101


	//----- nvinfo : EIATTR_VRC_CTA_INIT_COUNT
	.align		4
        /*00c4*/ 	.byte	0x02, 0x4a
	.zero		1
	.zero		1


	//----- nvinfo : EIATTR_EXIT_INSTR_OFFSETS
	.align		4
        /*00c8*/ 	.byte	0x04, 0x1c
        /*00ca*/ 	.short	(.L_31 - .L_30)


	//   ....[0]....
.L_30:
        /*00cc*/ 	.word	0x000000c0


	//   ....[1]....
        /*00d0*/ 	.word	0x00000d10


	//----- nvinfo : EIATTR_CBANK_PARAM_SIZE
	.align		4
.L_31:
        /*00d4*/ 	.byte	0x03, 0x19
        /*00d6*/ 	.short	0x0038


	//----- nvinfo : EIATTR_PARAM_CBANK
	.align		4
        /*00d8*/ 	.byte	0x04, 0x0a
        /*00da*/ 	.short	(.L_33 - .L_32)
	.align		4
.L_32:
        /*00dc*/ 	.word	index@(.nv.constant0._Z11convolutionPfS_S_iiiiiiii)
        /*00e0*/ 	.short	0x0380
        /*00e2*/ 	.short	0x0038


	//----- nvinfo : EIATTR_SW_WAR
	.align		4
.L_33:
        /*00e4*/ 	.byte	0x04, 0x36
        /*00e6*/ 	.short	(.L_35 - .L_34)
.L_34:
        /*00e8*/ 	.word	0x00000008
.L_35:


//--------------------- .nv.callgraph             --------------------------
	.section	.nv.callgraph,"",@"SHT_CUDA_CALLGRAPH"
	.align	4
	.sectionentsize	8
	.align		4
        /*0000*/ 	.word	0x00000000
	.align		4
        /*0004*/ 	.word	0xffffffff
	.align		4
        /*0008*/ 	.word	0x00000000
	.align		4
        /*000c*/ 	.word	0xfffffffe
	.align		4
        /*0010*/ 	.word	0x00000000
	.align		4
        /*0014*/ 	.word	0xfffffffd
	.align		4
        /*0018*/ 	.word	0x00000000
	.align		4
        /*001c*/ 	.word	0xfffffffc


//--------------------- .text._Z11convolutionPfS_S_iiiiiiii --------------------------
	.section	.text._Z11convolutionPfS_S_iiiiiiii,"ax",@progbits
	.align	128
        .global         _Z11convolutionPfS_S_iiiiiiii
        .type           _Z11convolutionPfS_S_iiiiiiii,@function
        .size           _Z11convolutionPfS_S_iiiiiiii,(.L_x_8 - _Z11convolutionPfS_S_iiiiiiii)
        .other          _Z11convolutionPfS_S_iiiiiiii,@"STO_CUDA_ENTRY STV_DEFAULT"
_Z11convolutionPfS_S_iiiiiiii:
.text._Z11convolutionPfS_S_iiiiiiii:
[----:B------:R-:W-:Y:S01]  /*0000*/  LDC R1, c[0x0][0x37c] ;  /* 0x0000df00ff017b82 */ /* 0x000fe20000000800 */
[----:B------:R-:W0:Y:S07]  /*0010*/  S2R R3, SR_TID.Y ;  /* 0x0000000000037919 */ /* 0x000e2e0000002200 */
[----:B------:R-:W1:Y:S01]  /*0020*/  LDC R7, c[0x0][0x360] ;  /* 0x0000d800ff077b82 */ /* 0x000e620000000800 */
[----:B------:R-:W2:Y:S01]  /*0030*/  LDCU.64 UR6, c[0x0][0x3b0] ;  /* 0x00007600ff0677ac */ /* 0x000ea20008000a00 */
[----:B------:R-:W1:Y:S06]  /*0040*/  S2R R2, SR_TID.X ;  /* 0x0000000000027919 */ /* 0x000e6c0000002100 */
[----:B------:R-:W0:Y:S08]  /*0050*/  S2UR UR5, SR_CTAID.Y ;  /* 0x00000000000579c3 */ /* 0x000e300000002600 */
[----:B------:R-:W0:Y:S08]  /*0060*/  LDC R0, c[0x0][0x364] ;  /* 0x0000d900ff007b82 */ /* 0x000e300000000800 */
[----:B------:R-:W1:Y:S01]  /*0070*/  S2UR UR4, SR_CTAID.X ;  /* 0x00000000000479c3 */ /* 0x000e620000002500 */
[----:B0-----:R-:W-:-:S05]  /*0080*/  IMAD R0, R0, UR5, R3 ;  /* 0x0000000500007c24 */ /* 0x001fca000f8e0203 */
[----:B--2---:R-:W-:Y:S01]  /*0090*/  ISETP.GE.AND P0, PT, R0, UR7, PT ;  /* 0x0000000700007c0c */ /* 0x004fe2000bf06270 */
[----:B-1----:R-:W-:-:S05]  /*00a0*/  IMAD R7, R7, UR4, R2 ;  /* 0x0000000407077c24 */ /* 0x002fca000f8e0202 */
[----:B------:R-:W-:-:S13]  /*00b0*/  ISETP.GE.OR P0, PT, R7, UR6, P0 ;  /* 0x0000000607007c0c */ /* 0x000fda0008706670 */
[----:B------:R-:W-:Y:S05]  /*00c0*/  @P0 EXIT ;  /* 0x000000000000094d */ /* 0x000fea0003800000 */
[----:B------:R-:W0:Y:S01]  /*00d0*/  LDC.64 R2, c[0x0][0x3a8] ;  /* 0x0000ea00ff027b82 */ /* 0x000e220000000a00 */
[----:B------:R-:W1:Y:S01]  /*00e0*/  LDCU.64 UR8, c[0x0][0x358] ;  /* 0x00006b00ff0877ac */ /* 0x000e620008000a00 */
[----:B------:R-:W-:Y:S01]  /*00f0*/  HFMA2 R14, -RZ, RZ, 0, 0 ;  /* 0x00000000ff0e7431 */ /* 0x000fe200000001ff */
[----:B0-----:R-:W-:-:S04]  /*0100*/  ISETP.GE.AND P0, PT, R3, 0x1, PT ;  /* 0x000000010300780c */ /* 0x001fc80003f06270 */
[----:B------:R-:W-:-:S13]  /*0110*/  ISETP.LT.OR P0, PT, R2, 0x1, !P0 ;  /* 0x000000010200780c */ /* 0x000fda0004701670 */
[----:B-1----:R-:W-:Y:S05]  /*0120*/  @P0 BRA `(.L_x_0) ;  /* 0x0000000800dc0947 */ /* 0x002fea0003800000 */
[----:B------:R-:W0:Y:S01]  /*0130*/  LDCU UR4, c[0x0][0x39c] ;  /* 0x00007380ff0477ac */ /* 0x000e220008000800 */
[C---:B------:R-:W-:Y:S02]  /*0140*/  LOP3.LUT R6, R3.reuse, 0x7ffffff0, RZ, 0xc0, !PT ;  /* 0x7ffffff003067812 */ /* 0x040fe400078ec0ff */
[C---:B------:R-:W-:Y:S02]  /*0150*/  LOP3.LUT R17, R3.reuse, 0xf, RZ, 0xc0, !PT ;  /* 0x0000000f03117812 */ /* 0x040fe400078ec0ff */
[C---:B------:R-:W-:Y:S02]  /*0160*/  LOP3.LUT R18, R3.reuse, 0x7, RZ, 0xc0, !PT ;  /* 0x0000000703127812 */ /* 0x040fe400078ec0ff */
[----:B------:R-:W-:Y:S02]  /*0170*/  LOP3.LUT R8, R3, 0x3, RZ, 0xc0, !PT ;  /* 0x0000000303087812 */ /* 0x000fe400078ec0ff */
[----:B------:R-:W-:Y:S02]  /*0180*/  MOV R14, RZ ;  /* 0x000000ff000e7202 */ /* 0x000fe40000000f00 */
[----:B------:R-:W-:Y:S01]  /*0190*/  IADD3 R10, PT, PT, -R6, RZ, RZ ;  /* 0x000000ff060a7210 */ /* 0x000fe20007ffe1ff */
[----:B0-----:R-:W-:Y:S01]  /*01a0*/  IMAD R9, R0, UR4, RZ ;  /* 0x0000000400097c24 */ /* 0x001fe2000f8e02ff */
[----:B------:R-:W-:-:S06]  /*01b0*/  UMOV UR4, URZ ;  /* 0x000000ff00047c82 */ /* 0x000fcc0008000000 */
.L_x_6:
[----:B------:R-:W0:Y:S01]  /*01c0*/  LDCU.64 UR6, c[0x0][0x3a8] ;  /* 0x00007500ff0677ac */ /* 0x000e220008000a00 */
[----:B------:R-:W1:Y:S01]  /*01d0*/  LDC R2, c[0x0][0x398] ;  /* 0x0000e600ff027b82 */ /* 0x000e620000000800 */
[----:B------:R-:W-:Y:S01]  /*01e0*/  MOV R16, RZ ;  /* 0x000000ff00107202 */ /* 0x000fe20000000f00 */
[----:B------:R-:W2:Y:S01]  /*01f0*/  LDCU UR5, c[0x0][0x3a4] ;  /* 0x00007480ff0577ac */ /* 0x000ea20008000800 */
[----:B0-----:R-:W-:Y:S02]  /*0200*/  UISETP.GE.U32.AND UP1, UPT, UR7, 0x10, UPT ;  /* 0x000000100700788c */ /* 0x001fe4000bf26070 */
[----:B------:R-:W-:Y:S02]  /*0210*/  UIMAD UR10, UR4, UR7, URZ ;  /* 0x00000007040a72a4 */ /* 0x000fe4000f8e02ff */
[----:B-1----:R-:W-:Y:S01]  /*0220*/  IMAD R2, R7, R2, UR4 ;  /* 0x0000000407027e24 */ /* 0x002fe2000f8e0202 */
[----:B------:R-:W-:-:S03]  /*0230*/  UIADD3 UR4, UPT, UPT, UR4, 0x1, URZ ;  /* 0x0000000104047890 */ /* 0x000fc6000fffe0ff */
[----:B--2---:R-:W-:Y:S01]  /*0240*/  IMAD R11, R2, UR5, R9 ;  /* 0x00000005020b7c24 */ /* 0x004fe2000f8e0209 */
[----:B------:R-:W-:Y:S01]  /*0250*/  UISETP.NE.AND UP0, UPT, UR4, UR6, UPT ;  /* 0x000000060400728c */ /* 0x000fe2000bf05270 */
[----:B------:R-:W-:Y:S10]  /*0260*/  BRA.U !UP1, `(.L_x_1) ;  /* 0x00000005090c7547 */ /* 0x000ff4000b800000 */
[----:B------:R-:W0:Y:S01]  /*0270*/  LDCU.64 UR6, c[0x0][0x388] ;  /* 0x00007100ff0677ac */ /* 0x000e220008000a00 */
[----:B------:R-:W-:Y:S02]  /*0280*/  MOV R12, R11 ;  /* 0x0000000b000c7202 */ /* 0x000fe40000000f00 */
[----:B------:R-:W-:Y:S01]  /*0290*/  MOV R13, R10 ;  /* 0x0000000a000d7202 */ /* 0x000fe20000000f00 */
[----:B0-----:R-:W-:-:S04]  /*02a0*/  UIMAD.WIDE.U32 UR6, UR10, 0x4, UR6 ;  /* 0x000000040a0678a5 */ /* 0x001fc8000f8e0006 */
[----:B------:R-:W-:-:S04]  /*02b0*/  UIADD3 UR5, UP1, UPT, UR6, 0x20, URZ ;  /* 0x0000002006057890 */ /* 0x000fc8000ff3e0ff */
[----:B------:R-:W-:Y:S02]  /*02c0*/  UIADD3.X UR6, UPT, UPT, URZ, UR7, URZ, UP1, !UPT ;  /* 0x00000007ff067290 */ /* 0x000fe40008ffe4ff */
[----:B------:R-:W-:-:S04]  /*02d0*/  MOV R15, UR5 ;  /* 0x00000005000f7c02 */ /* 0x000fc80008000f00 */
[----:B------:R-:W-:-:S07]  /*02e0*/  MOV R16, UR6 ;  /* 0x0000000600107c02 */ /* 0x000fce0008000f00 */
.L_x_2:
[----:B------:R-:W0:Y:S01]  /*02f0*/  LDC.64 R4, c[0x0][0x380] ;  /* 0x0000e000ff047b82 */ /* 0x000e220000000a00 */
[----:B------:R-:W-:Y:S01]  /*0300*/  IMAD.MOV.U32 R2, RZ, RZ, R15 ;  /* 0x000000ffff027224 */ /* 0x000fe200078e000f */
[----:B------:R-:W-:-:S05]  /*0310*/  MOV R3, R16 ;  /* 0x0000001000037202 */ /* 0x000fca0000000f00 */
[----:B------:R-:W2:Y:S04]  /*0320*/  LDG.E R24, desc[UR8][R2.64+-0x20] ;  /* 0xffffe00802187981 */ /* 0x000ea8000c1e1900 */
[----:B------:R-:W3:Y:S04]  /*0330*/  LDG.E R25, desc[UR8][R2.64+-0x1c] ;  /* 0xffffe40802197981 */ /* 0x000ee8000c1e1900 */
[----:B------:R-:W4:Y:S04]  /*0340*/  LDG.E R22, desc[UR8][R2.64+-0x18] ;  /* 0xffffe80802167981 */ /* 0x000f28000c1e1900 */
[----:B------:R-:W5:Y:S04]  /*0350*/  LDG.E R20, desc[UR8][R2.64+-0x14] ;  /* 0xffffec0802147981 */ /* 0x000f68000c1e1900 */
[----:B------:R-:W5:Y:S01]  /*0360*/  LDG.E R16, desc[UR8][R2.64+-0x10] ;  /* 0xfffff00802107981 */ /* 0x000f62000c1e1900 */
[----:B0-----:R-:W-:-:S03]  /*0370*/  IMAD.WIDE R4, R12, 0x4, R4 ;  /* 0x000000040c047825 */ /* 0x001fc600078e0204 */
[----:B------:R-:W5:Y:S04]  /*0380*/  LDG.E R27, desc[UR8][R2.64+0x1c] ;  /* 0x00001c08021b7981 */ /* 0x000f68000c1e1900 */
[----:B------:R-:W2:Y:S04]  /*0390*/  LDG.E R15, desc[UR8][R4.64] ;  /* 0x00000008040f7981 */ /* 0x000ea8000c1e1900 */
[----:B------:R-:W3:Y:S04]  /*03a0*/  LDG.E R26, desc[UR8][R4.64+0x4] ;  /* 0x00000408041a7981 */ /* 0x000ee8000c1e1900 */
[----:B------:R-:W4:Y:S04]  /*03b0*/  LDG.E R23, desc[UR8][R4.64+0x8] ;  /* 0x0000080804177981 */ /* 0x000f28000c1e1900 */
[----:B------:R-:W5:Y:S04]  /*03c0*/  LDG.E R21, desc[UR8][R4.64+0xc] ;  /* 0x00000c0804157981 */ /* 0x000f68000c1e1900 */
[----:B------:R-:W5:Y:S01]  /*03d0*/  LDG.E R19, desc[UR8][R4.64+0x10] ;  /* 0x0000100804137981 */ /* 0x000f62000c1e1900 */
[----:B--2---:R-:W-:-:S03]  /*03e0*/  FFMA R15, R15, R24, R14 ;  /* 0x000000180f0f7223 */ /* 0x004fc6000000000e */
[----:B------:R-:W2:Y:S01]  /*03f0*/  LDG.E R14, desc[UR8][R2.64+-0xc] ;  /* 0xfffff408020e7981 */ /* 0x000ea2000c1e1900 */
[----:B---3--:R-:W-:-:S03]  /*0400*/  FFMA R26, R26, R25, R15 ;  /* 0x000000191a1a7223 */ /* 0x008fc6000000000f */
[----:B------:R-:W2:Y:S01]  /*0410*/  LDG.E R15, desc[UR8][R4.64+0x14] ;  /* 0x00001408040f7981 */ /* 0x000ea2000c1e1900 */
[----:B----4-:R-:W-:-:S03]  /*0420*/  FFMA R26, R23, R22, R26 ;  /* 0x00000016171a7223 */ /* 0x010fc6000000001a */
[----:B------:R-:W3:Y:S04]  /*0430*/  LDG.E R22, desc[UR8][R2.64+-0x8] ;  /* 0xfffff80802167981 */ /* 0x000ee8000c1e1900 */
[----:B------:R-:W3:Y:S01]  /*0440*/  LDG.E R23, desc[UR8][R4.64+0x18] ;  /* 0x0000180804177981 */ /* 0x000ee2000c1e1900 */
[----:B-----5:R-:W-:-:S03]  /*0450*/  FFMA R26, R21, R20, R26 ;  /* 0x00000014151a7223 */ /* 0x020fc6000000001a */
[----:B------:R-:W4:Y:S04]  /*0460*/  LDG.E R20, desc[UR8][R2.64+-0x4] ;  /* 0xfffffc0802147981 */ /* 0x000f28000c1e1900 */
[----:B------:R-:W4:Y:S04]  /*0470*/  LDG.E R21, desc[UR8][R4.64+0x1c] ;  /* 0x00001c0804157981 */ /* 0x000f28000c1e1900 */
[----:B------:R-:W5:Y:S04]  /*0480*/  LDG.E R24, desc[UR8][R2.64] ;  /* 0x0000000802187981 */ /* 0x000f68000c1e1900 */
[----:B------:R-:W5:Y:S01]  /*0490*/  LDG.E R25, desc[UR8][R4.64+0x20] ;  /* 0x0000200804197981 */ /* 0x000f62000c1e1900 */
[----:B------:R-:W-:-:S03]  /*04a0*/  FFMA R26, R19, R16, R26 ;  /* 0x00000010131a7223 */ /* 0x000fc6000000001a */
[----:B------:R-:W5:Y:S04]  /*04b0*/  LDG.E R19, desc[UR8][R2.64+0x4] ;  /* 0x0000040802137981 */ /* 0x000f68000c1e1900 */
[----:B------:R-:W5:Y:S01]  /*04c0*/  LDG.E R16, desc[UR8][R4.64+0x24] ;  /* 0x0000240804107981 */ /* 0x000f62000c1e1900 */
[----:B--2---:R-:W-:-:S03]  /*04d0*/  FFMA R14, R15, R14, R26 ;  /* 0x0000000e0f0e7223 */ /* 0x004fc6000000001a */
[----:B------:R-:W2:Y:S04]  /*04e0*/  LDG.E R15, desc[UR8][R2.64+0x8] ;  /* 0x00000808020f7981 */ /* 0x000ea8000c1e1900 */
[----:B------:R-:W2:Y:S01]  /*04f0*/  LDG.E R26, desc[UR8][R4.64+0x3c] ;  /* 0x00003c08041a7981 */ /* 0x000ea2000c1e1900 */
[----:B---3--:R-:W-:-:S03]  /*0500*/  FFMA R22, R23, R22, R14 ;  /* 0x0000001617167223 */ /* 0x008fc6000000000e */
[----:B------:R-:W2:Y:S04]  /*0510*/  LDG.E R14, desc[UR8][R4.64+0x28] ;  /* 0x00002808040e7981 */ /* 0x000ea8000c1e1900 */
[----:B------:R-:W3:Y:S01]  /*0520*/  LDG.E R23, desc[UR8][R4.64+0x30] ;  /* 0x0000300804177981 */ /* 0x000ee2000c1e1900 */
[----:B----4-:R-:W-:-:S03]  /*0530*/  FFMA R22, R21, R20, R22 ;  /* 0x0000001415167223 */ /* 0x010fc60000000016 */
[----:B------:R-:W4:Y:S04]  /*0540*/  LDG.E R21, desc[UR8][R2.64+0xc] ;  /* 0x00000c0802157981 */ /* 0x000f28000c1e1900 */
[----:B------:R-:W4:Y:S01]  /*0550*/  LDG.E R20, desc[UR8][R4.64+0x2c] ;  /* 0x00002c0804147981 */ /* 0x000f22000c1e1900 */
[----:B-----5:R-:W-:-:S03]  /*0560*/  FFMA R25, R25, R24, R22 ;  /* 0x0000001819197223 */ /* 0x020fc60000000016 */
[----:B------:R-:W3:Y:S04]  /*0570*/  LDG.E R22, desc[UR8][R2.64+0x10] ;  /* 0x0000100802167981 */ /* 0x000ee8000c1e1900 */
[----:B------:R-:W5:Y:S01]  /*0580*/  LDG.E R24, desc[UR8][R4.64+0x34] ;  /* 0x0000340804187981 */ /* 0x000f62000c1e1900 */
[----:B------:R-:W-:-:S03]  /*0590*/  FFMA R29, R16, R19, R25 ;  /* 0x00000013101d7223 */ /* 0x000fc60000000019 */
[----:B------:R-:W5:Y:S04]  /*05a0*/  LDG.E R25, desc[UR8][R2.64+0x14] ;  /* 0x0000140802197981 */ /* 0x000f68000c1e1900 */
[----:B------:R-:W5:Y:S04]  /*05b0*/  LDG.E R16, desc[UR8][R2.64+0x18] ;  /* 0x0000180802107981 */ /* 0x000f68000c1e1900 */
[----:B------:R-:W5:Y:S01]  /*05c0*/  LDG.E R19, desc[UR8][R4.64+0x38] ;  /* 0x0000380804137981 */ /* 0x000f62000c1e1900 */
[----:B------:R-:W-:-:S04]  /*05d0*/  IADD3 R13, PT, PT, R13, 0x10, RZ ;  /* 0x000000100d0d7810 */ /* 0x000fc80007ffe0ff */
[----:B------:R-:W-:Y:S02]  /*05e0*/  ISETP.NE.AND P0, PT, R13, RZ, PT ;  /* 0x000000ff0d00720c */ /* 0x000fe40003f05270 */
[----:B------:R-:W-:Y:S01]  /*05f0*/  IADD3 R12, PT, PT, R12, 0x10, RZ ;  /* 0x000000100c0c7810 */ /* 0x000fe20007ffe0ff */
[----:B--2---:R-:W-:-:S04]  /*0600*/  FFMA R15, R14, R15, R29 ;  /* 0x0000000f0e0f7223 */ /* 0x004fc8000000001d */
[----:B----4-:R-:W-:-:S04]  /*0610*/  FFMA R20, R20, R21, R15 ;  /* 0x0000001514147223 */ /* 0x010fc8000000000f */
[----:B---3--:R-:W-:Y:S01]  /*0620*/  FFMA R23, R23, R22, R20 ;  /* 0x0000001617177223 */ /* 0x008fe20000000014 */
[----:B------:R-:W-:-:S03]  /*0630*/  IADD3 R15, P1, PT, R2, 0x40, RZ ;  /* 0x00000040020f7810 */ /* 0x000fc60007f3e0ff */
[----:B-----5:R-:W-:-:S04]  /*0640*/  FFMA R24, R24, R25, R23 ;  /* 0x0000001918187223 */ /* 0x020fc80000000017 */
[----:B------:R-:W-:Y:S01]  /*0650*/  FFMA R19, R19, R16, R24 ;  /* 0x0000001013137223 */ /* 0x000fe20000000018 */
[----:B------:R-:W-:-:S03]  /*0660*/  IADD3.X R16, PT, PT, RZ, R3, RZ, P1, !PT ;  /* 0x00000003ff107210 */ /* 0x000fc60000ffe4ff */
[----:B------:R-:W-:Y:S01]  /*0670*/  FFMA R14, R26, R27, R19 ;  /* 0x0000001b1a0e7223 */ /* 0x000fe20000000013 */
[----:B------:R-:W-:Y:S06]  /*0680*/  @P0 BRA `(.L_x_2) ;  /* 0xfffffffc00180947 */ /* 0x000fec000383ffff */
[----:B------:R-:W-:-:S07]  /*0690*/  MOV R16, R6 ;  /* 0x0000000600107202 */ /* 0x000fce0000000f00 */
.L_x_1:
[----:B------:R-:W-:-:S13]  /*06a0*/  ISETP.NE.AND P0, PT, R17, RZ, PT ;  /* 0x000000ff1100720c */ /* 0x000fda0003f05270 */
[----:B------:R-:W-:Y:S05]  /*06b0*/  @!P0 BRA `(.L_x_3) ;  /* 0x0000000400748947 */ /* 0x000fea0003800000 */
[----:B------:R-:W-:Y:S01]  /*06c0*/  VIADD R2, R17, 0xffffffff ;  /* 0xffffffff11027836 */ /* 0x000fe20000000000 */
[----:B------:R-:W-:-:S04]  /*06d0*/  ISETP.NE.AND P0, PT, R18, RZ, PT ;  /* 0x000000ff1200720c */ /* 0x000fc80003f05270 */
[----:B------:R-:W-:-:S13]  /*06e0*/  ISETP.GE.U32.AND P1, PT, R2, 0x7, PT ;  /* 0x000000070200780c */ /* 0x000fda0003f26070 */
[----:B------:R-:W-:Y:S05]  /*06f0*/  @!P1 BRA `(.L_x_4) ;  /* 0x0000000000909947 */ /* 0x000fea0003800000 */
[----:B------:R-:W0:Y:S01]  /*0700*/  LDC.64 R12, c[0x0][0x388] ;  /* 0x0000e200ff0c7b82 */ /* 0x000e220000000a00 */
[----:B------:R-:W-:Y:S02]  /*0710*/  IADD3 R15, PT, PT, R16, UR10, RZ ;  /* 0x0000000a100f7c10 */ /* 0x000fe4000fffe0ff */
[----:B------:R-:W-:-:S05]  /*0720*/  IADD3 R5, PT, PT, R11, R16, RZ ;  /* 0x000000100b057210 */ /* 0x000fca0007ffe0ff */
[----:B------:R-:W1:Y:S01]  /*0730*/  LDC.64 R2, c[0x0][0x380] ;  /* 0x0000e000ff027b82 */ /* 0x000e620000000a00 */
[----:B0-----:R-:W-:-:S05]  /*0740*/  IMAD.WIDE.U32 R12, R15, 0x4, R12 ;  /* 0x000000040f0c7825 */ /* 0x001fca00078e000c */
[----:B------:R-:W2:Y:S01]  /*0750*/  LDG.E R23, desc[UR8][R12.64] ;  /* 0x000000080c177981 */ /* 0x000ea2000c1e1900 */
[----:B-1----:R-:W-:Y:S02]  /*0760*/  IMAD.WIDE R2, R5, 0x4, R2 ;  /* 0x0000000405027825 */ /* 0x002fe400078e0202 */
[----:B------:R-:W0:Y:S03]  /*0770*/  LDC.64 R4, c[0x0][0x388] ;  /* 0x0000e200ff047b82 */ /* 0x000e260000000a00 */
[----:B------:R-:W2:Y:S01]  /*0780*/  LDG.E R21, desc[UR8][R2.64] ;  /* 0x0000000802157981 */ /* 0x000ea2000c1e1900 */
[----:B------:R-:W-:-:S03]  /*0790*/  IADD3 R15, P1, PT, R16, UR10, RZ ;  /* 0x0000000a100f7c10 */ /* 0x000fc6000ff3e0ff */
[----:B------:R-:W3:Y:S01]  /*07a0*/  LDG.E R19, desc[UR8][R2.64+0x8] ;  /* 0x0000080802137981 */ /* 0x000ee2000c1e1900 */
[----:B------:R-:W-:-:S03]  /*07b0*/  IADD3.X R20, PT, PT, RZ, RZ, RZ, P1, !PT ;  /* 0x000000ffff147210 */ /* 0x000fc60000ffe4ff */
[----:B------:R-:W4:Y:S04]  /*07c0*/  LDG.E R12, desc[UR8][R2.64+0xc] ;  /* 0x00000c08020c7981 */ /* 0x000f28000c1e1900 */
[----:B------:R-:W5:Y:S01]  /*07d0*/  LDG.E R25, desc[UR8][R2.64+0x1c] ;  /* 0x00001c0802197981 */ /* 0x000f62000c1e1900 */
[----:B0-----:R-:W-:-:S04]  /*07e0*/  LEA R4, P1, R15, R4, 0x2 ;  /* 0x000000040f047211 */ /* 0x001fc800078210ff */
[----:B------:R-:W-:Y:S02]  /*07f0*/  LEA.HI.X R5, R15, R5, R20, 0x2, P1 ;  /* 0x000000050f057211 */ /* 0x000fe400008f1414 */
[----:B------:R-:W3:Y:S04]  /*0800*/  LDG.E R15, desc[UR8][R2.64+0x4] ;  /* 0x00000408020f7981 */ /* 0x000ee8000c1e1900 */
[----:B------:R-:W3:Y:S04]  /*0810*/  LDG.E R20, desc[UR8][R4.64+0x4] ;  /* 0x0000040804147981 */ /* 0x000ee8000c1e1900 */
[----:B------:R-:W4:Y:S04]  /*0820*/  LDG.E R22, desc[UR8][R4.64+0x8] ;  /* 0x0000080804167981 */ /* 0x000f28000c1e1900 */
[----:B------:R-:W5:Y:S04]  /*0830*/  LDG.E R13, desc[UR8][R4.64+0xc] ;  /* 0x00000c08040d7981 */ /* 0x000f68000c1e1900 */
[----:B------:R-:W5:Y:S04]  /*0840*/  LDG.E R24, desc[UR8][R4.64+0x10] ;  /* 0x0000100804187981 */ /* 0x000f68000c1e1900 */
[----:B------:R-:W5:Y:S04]  /*0850*/  LDG.E R26, desc[UR8][R4.64+0x14] ;  /* 0x00001408041a7981 */ /* 0x000f68000c1e1900 */
[----:B------:R-:W5:Y:S04]  /*0860*/  LDG.E R27, desc[UR8][R4.64+0x18] ;  /* 0x00001808041b7981 */ /* 0x000f68000c1e1900 */
[----:B------:R-:W5:Y:S01]  /*0870*/  LDG.E R28, desc[UR8][R4.64+0x1c] ;  /* 0x00001c08041c7981 */ /* 0x000f62000c1e1900 */
[----:B--2---:R-:W-:-:S03]  /*0880*/  FFMA R29, R21, R23, R14 ;  /* 0x00000017151d7223 */ /* 0x004fc6000000000e */
[----:B------:R-:W2:Y:S04]  /*0890*/  LDG.E R23, desc[UR8][R2.64+0x10] ;  /* 0x0000100802177981 */ /* 0x000ea8000c1e1900 */
[----:B------:R-:W2:Y:S04]  /*08a0*/  LDG.E R21, desc[UR8][R2.64+0x14] ;  /* 0x0000140802157981 */ /* 0x000ea8000c1e1900 */
[----:B------:R-:W2:Y:S01]  /*08b0*/  LDG.E R14, desc[UR8][R2.64+0x18] ;  /* 0x00001808020e7981 */ /* 0x000ea2000c1e1900 */
[----:B---3--:R-:W-:-:S04]  /*08c0*/  FFMA R20, R15, R20, R29 ;  /* 0x000000140f147223 */ /* 0x008fc8000000001d */
[----:B----4-:R-:W-:-:S04]  /*08d0*/  FFMA R19, R19, R22, R20 ;  /* 0x0000001613137223 */ /* 0x010fc80000000014 */
[----:B-----5:R-:W-:Y:S01]  /*08e0*/  FFMA R12, R12, R13, R19 ;  /* 0x0000000d0c0c7223 */ /* 0x020fe20000000013 */
[----:B------:R-:W-:-:S03]  /*08f0*/  IADD3 R16, PT, PT, R16, 0x8, RZ ;  /* 0x0000000810107810 */ /* 0x000fc60007ffe0ff */
[----:B--2---:R-:W-:-:S04]  /*0900*/  FFMA R12, R23, R24, R12 ;  /* 0x00000018170c7223 */ /* 0x004fc8000000000c */
[----:B------:R-:W-:-:S04]  /*0910*/  FFMA R21, R21, R26, R12 ;  /* 0x0000001a15157223 */ /* 0x000fc8000000000c */
[----:B------:R-:W-:-:S04]  /*0920*/  FFMA R14, R14, R27, R21 ;  /* 0x0000001b0e0e7223 */ /* 0x000fc80000000015 */
[----:B------:R-:W-:-:S07]  /*0930*/  FFMA R14, R25, R28, R14 ;  /* 0x0000001c190e7223 */ /* 0x000fce000000000e */
.L_x_4:
[----:B------:R-:W-:Y:S05]  /*0940*/  @!P0 BRA `(.L_x_3) ;  /* 0x0000000000d08947 */ /* 0x000fea0003800000 */
[----:B------:R-:W-:Y:S02]  /*0950*/  IADD3 R2, PT, PT, R18, -0x1, RZ ;  /* 0xffffffff12027810 */ /* 0x000fe40007ffe0ff */
[----:B------:R-:W-:Y:S02]  /*0960*/  ISETP.NE.AND P0, PT, R8, RZ, PT ;  /* 0x000000ff0800720c */ /* 0x000fe40003f05270 */
[----:B------:R-:W-:-:S13]  /*0970*/  ISETP.GE.U32.AND P1, PT, R2, 0x3, PT ;  /* 0x000000030200780c */ /* 0x000fda0003f26070 */
[----:B------:R-:W-:Y:S05]  /*0980*/  @!P1 BRA `(.L_x_5) ;  /* 0x0000000000609947 */ /* 0x000fea0003800000 */
[----:B------:R-:W0:Y:S01]  /*0990*/  LDC.64 R4, c[0x0][0x388] ;  /* 0x0000e200ff047b82 */ /* 0x000e220000000a00 */
[C---:B------:R-:W-:Y:S01]  /*09a0*/  VIADD R19, R16.reuse, UR10 ;  /* 0x0000000a10137c36 */ /* 0x040fe20008000000 */
[----:B------:R-:W-:Y:S02]  /*09b0*/  IADD3 R20, P1, PT, R16, UR10, RZ ;  /* 0x0000000a10147c10 */ /* 0x000fe4000ff3e0ff */
[----:B------:R-:W-:-:S04]  /*09c0*/  IADD3 R15, PT, PT, R11, R16, RZ ;  /* 0x000000100b0f7210 */ /* 0x000fc80007ffe0ff */
[----:B------:R-:W1:Y:S08]  /*09d0*/  LDC.64 R2, c[0x0][0x388] ;  /* 0x0000e200ff027b82 */ /* 0x000e700000000a00 */
[----:B------:R-:W2:Y:S01]  /*09e0*/  LDC.64 R12, c[0x0][0x380] ;  /* 0x0000e000ff0c7b82 */ /* 0x000ea20000000a00 */
[----:B0-----:R-:W-:Y:S01]  /*09f0*/  IMAD.WIDE.U32 R4, R19, 0x4, R4 ;  /* 0x0000000413047825 */ /* 0x001fe200078e0004 */
[----:B------:R-:W-:-:S05]  /*0a00*/  IADD3.X R19, PT, PT, RZ, RZ, RZ, P1, !PT ;  /* 0x000000ffff137210 */ /* 0x000fca0000ffe4ff */
[----:B------:R-:W3:Y:S01]  /*0a10*/  LDG.E R4, desc[UR8][R4.64] ;  /* 0x0000000804047981 */ /* 0x000ee2000c1e1900 */
[----:B-1----:R-:W-:-:S04]  /*0a20*/  LEA R2, P1, R20, R2, 0x2 ;  /* 0x0000000214027211 */ /* 0x002fc800078210ff */
[----:B------:R-:W-:Y:S01]  /*0a30*/  LEA.HI.X R3, R20, R3, R19, 0x2, P1 ;  /* 0x0000000314037211 */ /* 0x000fe200008f1413 */
[----:B--2---:R-:W-:-:S04]  /*0a40*/  IMAD.WIDE R12, R15, 0x4, R12 ;  /* 0x000000040f0c7825 */ /* 0x004fc800078e020c */
[----:B------:R-:W2:Y:S04]  /*0a50*/  LDG.E R19, desc[UR8][R2.64+0x4] ;  /* 0x0000040802137981 */ /* 0x000ea8000c1e1900 */
[----:B------:R-:W3:Y:S04]  /*0a60*/  LDG.E R15, desc[UR8][R12.64] ;  /* 0x000000080c0f7981 */ /* 0x000ee8000c1e1900 */
[----:B------:R-:W2:Y:S04]  /*0a70*/  LDG.E R20, desc[UR8][R12.64+0x4] ;  /* 0x000004080c147981 */ /* 0x000ea8000c1e1900 */
[----:B------:R-:W4:Y:S04]  /*0a80*/  LDG.E R22, desc[UR8][R12.64+0x8] ;  /* 0x000008080c167981 */ /* 0x000f28000c1e1900 */
[----:B------:R-:W4:Y:S04]  /*0a90*/  LDG.E R21, desc[UR8][R2.64+0x8] ;  /* 0x0000080802157981 */ /* 0x000f28000c1e1900 */
[----:B------:R-:W5:Y:S04]  /*0aa0*/  LDG.E R24, desc[UR8][R12.64+0xc] ;  /* 0x00000c080c187981 */ /* 0x000f68000c1e1900 */
[----:B------:R-:W5:Y:S01]  /*0ab0*/  LDG.E R23, desc[UR8][R2.64+0xc] ;  /* 0x00000c0802177981 */ /* 0x000f62000c1e1900 */
[----:B------:R-:W-:Y:S01]  /*0ac0*/  IADD3 R16, PT, PT, R16, 0x4, RZ ;  /* 0x0000000410107810 */ /* 0x000fe20007ffe0ff */
[----:B---3--:R-:W-:-:S04]  /*0ad0*/  FFMA R15, R15, R4, R14 ;  /* 0x000000040f0f7223 */ /* 0x008fc8000000000e */
[----:B--2---:R-:W-:-:S04]  /*0ae0*/  FFMA R15, R20, R19, R15 ;  /* 0x00000013140f7223 */ /* 0x004fc8000000000f */
[----:B----4-:R-:W-:-:S04]  /*0af0*/  FFMA R15, R22, R21, R15 ;  /* 0x00000015160f7223 */ /* 0x010fc8000000000f */
[----:B-----5:R-:W-:-:S07]  /*0b00*/  FFMA R14, R24, R23, R15 ;  /* 0x00000017180e7223 */ /* 0x020fce000000000f */
.L_x_5:
[----:B------:R-:W-:Y:S05]  /*0b10*/  @!P0 BRA `(.L_x_3) ;  /* 0x00000000005c8947 */ /* 0x000fea0003800000 */
[----:B------:R-:W0:Y:S01]  /*0b20*/  LDC.64 R4, c[0x0][0x388] ;  /* 0x0000e200ff047b82 */ /* 0x000e220000000a00 */
[----:B------:R-:W-:Y:S02]  /*0b30*/  IADD3 R13, PT, PT, R16, UR10, RZ ;  /* 0x0000000a100d7c10 */ /* 0x000fe4000fffe0ff */
[----:B------:R-:W-:-:S05]  /*0b40*/  IADD3 R11, PT, PT, R11, R16, RZ ;  /* 0x000000100b0b7210 */ /* 0x000fca0007ffe0ff */
[----:B------:R-:W1:Y:S01]  /*0b50*/  LDC.64 R2, c[0x0][0x380] ;  /* 0x0000e000ff027b82 */ /* 0x000e620000000a00 */
[----:B0-----:R-:W-:-:S06]  /*0b60*/  IMAD.WIDE.U32 R4, R13, 0x4, R4 ;  /* 0x000000040d047825 */ /* 0x001fcc00078e0004 */
[----:B------:R-:W2:Y:S01]  /*0b70*/  LDG.E R4, desc[UR8][R4.64] ;  /* 0x0000000804047981 */ /* 0x000ea2000c1e1900 */
[----:B-1----:R-:W-:-:S05]  /*0b80*/  IMAD.WIDE R2, R11, 0x4, R2 ;  /* 0x000000040b027825 */ /* 0x002fca00078e0202 */
[----:B------:R-:W2:Y:S01]  /*0b90*/  LDG.E R11, desc[UR8][R2.64] ;  /* 0x00000008020b7981 */ /* 0x000ea2000c1e1900 */
[----:B------:R-:W-:Y:S01]  /*0ba0*/  ISETP.NE.AND P0, PT, R8, 0x1, PT ;  /* 0x000000010800780c */ /* 0x000fe20003f05270 */
[----:B--2---:R-:W-:-:S12]  /*0bb0*/  FFMA R14, R11, R4, R14 ;  /* 0x000000040b0e7223 */ /* 0x004fd8000000000e */
[----:B------:R-:W-:Y:S05]  /*0bc0*/  @!P0 BRA `(.L_x_3) ;  /* 0x0000000000308947 */ /* 0x000fea0003800000 */
[----:B------:R-:W0:Y:S01]  /*0bd0*/  LDC.64 R4, c[0x0][0x388] ;  /* 0x0000e200ff047b82 */ /* 0x000e220000000a00 */
[----:B------:R-:W-:Y:S02]  /*0be0*/  IADD3 R11, P1, PT, R16, UR10, RZ ;  /* 0x0000000a100b7c10 */ /* 0x000fe4000ff3e0ff */
[----:B------:R-:W-:Y:S02]  /*0bf0*/  ISETP.NE.AND P0, PT, R8, 0x2, PT ;  /* 0x000000020800780c */ /* 0x000fe40003f05270 */
[----:B------:R-:W-:-:S11]  /*0c00*/  IADD3.X R12, PT, PT, RZ, RZ, RZ, P1, !PT ;  /* 0x000000ffff0c7210 */ /* 0x000fd60000ffe4ff */
[----:B------:R-:W2:Y:S01]  /*0c10*/  @P0 LDG.E R13, desc[UR8][R2.64+0x8] ;  /* 0x00000808020d0981 */ /* 0x000ea2000c1e1900 */
[----:B0-----:R-:W-:-:S04]  /*0c20*/  LEA R4, P1, R11, R4, 0x2 ;  /* 0x000000040b047211 */ /* 0x001fc800078210ff */
[----:B------:R-:W-:Y:S02]  /*0c30*/  LEA.HI.X R5, R11, R5, R12, 0x2, P1 ;  /* 0x000000050b057211 */ /* 0x000fe400008f140c */
[----:B------:R-:W3:Y:S04]  /*0c40*/  LDG.E R11, desc[UR8][R2.64+0x4] ;  /* 0x00000408020b7981 */ /* 0x000ee8000c1e1900 */
[----:B------:R-:W3:Y:S04]  /*0c50*/  LDG.E R12, desc[UR8][R4.64+0x4] ;  /* 0x00000408040c7981 */ /* 0x000ee8000c1e1900 */
[----:B------:R-:W2:Y:S01]  /*0c60*/  @P0 LDG.E R15, desc[UR8][R4.64+0x8] ;  /* 0x00000808040f0981 */ /* 0x000ea2000c1e1900 */
[----:B---3--:R-:W-:-:S04]  /*0c70*/  FFMA R14, R11, R12, R14 ;  /* 0x0000000c0b0e7223 */ /* 0x008fc8000000000e */
[----:B--2---:R-:W-:-:S07]  /*0c80*/  @P0 FFMA R14, R13, R15, R14 ;  /* 0x0000000f0d0e0223 */ /* 0x004fce000000000e */
.L_x_3:
[----:B------:R-:W-:Y:S05]  /*0c90*/  BRA.U UP0, `(.L_x_6) ;  /* 0xfffffff500487547 */ /* 0x000fea000b83ffff */
.L_x_0:
[----:B------:R-:W0:Y:S01]  /*0ca0*/  LDC.64 R2, c[0x0][0x390] ;  /* 0x0000e400ff027b82 */ /* 0x000e220000000a00 */
[----:B------:R-:W1:Y:S02]  /*0cb0*/  LDCU UR4, c[0x0][0x3b4] ;  /* 0x00007680ff0477ac */ /* 0x000e640008000800 */
[----:B-1----:R-:W-:-:S04]  /*0cc0*/  IMAD R7, R7, UR4, R0 ;  /* 0x0000000407077c24 */ /* 0x002fc8000f8e0200 */
[----:B0-----:R-:W-:-:S05]  /*0cd0*/  IMAD.WIDE R2, R7, 0x4, R2 ;  /* 0x0000000407027825 */ /* 0x001fca00078e0202 */
[----:B------:R-:W2:Y:S02]  /*0ce0*/  LDG.E R5, desc[UR8][R2.64] ;  /* 0x0000000802057981 */ /* 0x000ea4000c1e1900 */
[----:B--2---:R-:W-:-:S05]  /*0cf0*/  FADD R5, R5, R14 ;  /* 0x0000000e05057221 */ /* 0x004fca0000000000 */
[----:B------:R-:W-:Y:S01]  /*0d00*/  STG.E desc[UR8][R2.64], R5 ;  /* 0x0000000502007986 */ /* 0x000fe2000c101908 */
[----:B------:R-:W-:Y:S05]  /*0d10*/  EXIT ;  /* 0x000000000000794d */ /* 0x000fea0003800000 */
.L_x_7:
[----:B------:R-:W-:-:S00]  /*0d20*/  BRA `(.L_x_7) ;  /* 0xfffffffc00fc7947 */ /* 0x000fc0000383ffff */
[----:B------:R-:W-:-:S00]  /*0d30*/  NOP ;  /* 0x0000000000007918 */ /* 0x000fc00000000000 */
        /* <DEDUP_REMOVED lines=12> */
.L_x_8:


//--------------------- .nv.shared.reserved.0     --------------------------
	.section	.nv.shared.reserved.0,"aw",@nobits
	.weak		__nv_reservedSMEM_offset_0_alias
	.size		__nv_reservedSMEM_offset_0_alias, 0, 64
	.other		__nv_reservedSMEM_offset_0_alias,@"STO_CUDA_RESERVED_SHARED STV_DEFAULT"
__nv_reservedSMEM_offset_0_alias:
	.zero		0
	.zero		64


//--------------------- .nv.constant0._Z11convolutionPfS_S_iiiiiiii --------------------------
	.section	.nv.constant0._Z11convolutionPfS_S_iiiiiiii,"a",@progbits
	.sectionflags	@""
	.align	4
.nv.constant0._Z11convolutionPfS_S_iiiiiiii:
	.zero		952


//--------------------- SYMBOLS --------------------------

	.type		.nv.reservedSmem.offset0,@object
	.size		.nv.reservedSmem.offset0,0x4
